//
// Generated by NVIDIA NVVM Compiler
//
// Compiler Build ID: CL-36424714
// Cuda compilation tools, release 13.0, V13.0.88
// Based on NVVM 20.0.0
//

.version 9.0
.target sm_100
.address_size 64

	// .globl	_Z13step_periodicPiS_ii

.visible .entry _Z13step_periodicPiS_ii(
	.param .u64 .ptr .align 1 _Z13step_periodicPiS_ii_param_0,
	.param .u64 .ptr .align 1 _Z13step_periodicPiS_ii_param_1,
	.param .u32 _Z13step_periodicPiS_ii_param_2,
	.param .u32 _Z13step_periodicPiS_ii_param_3
)
{
	.reg .pred 	%p<26>;
	.reg .b32 	%r<87>;
	.reg .b64 	%rd<80>;

	ld.param.u64 	%rd9, [_Z13step_periodicPiS_ii_param_0];
	ld.param.u64 	%rd10, [_Z13step_periodicPiS_ii_param_1];
	ld.param.u32 	%r11, [_Z13step_periodicPiS_ii_param_2];
	ld.param.u32 	%r12, [_Z13step_periodicPiS_ii_param_3];
	cvta.to.global.u64 	%rd1, %rd9;
	cvta.to.global.u64 	%rd2, %rd10;
	mov.u32 	%r13, %tid.x;
	mov.u32 	%r14, %ctaid.x;
	mov.u32 	%r15, %ntid.x;
	mad.lo.s32 	%r1, %r14, %r15, %r13;
	mul.lo.s32 	%r2, %r12, %r11;
	setp.ge.s32 	%p1, %r1, %r2;
	@%p1 bra 	$L__BB0_39;
	rem.s32 	%r3, %r1, %r12;
	div.s32 	%r4, %r1, %r11;
	setp.lt.s32 	%p2, %r3, 1;
	selp.b32 	%r16, %r12, %r3, %p2;
	mul.lo.s32 	%r5, %r4, %r12;
	cvt.s64.s32 	%rd3, %r2;
	cvt.s64.s32 	%rd11, %r5;
	cvt.s64.s32 	%rd12, %r16;
	add.s64 	%rd4, %rd12, %rd11;
	add.s64 	%rd13, %rd4, %rd3;
	shl.b64 	%rd14, %rd13, 2;
	add.s64 	%rd15, %rd2, %rd14;
	ld.global.u32 	%r17, [%rd15+-4];
	setp.ne.s32 	%p3, %r17, 1;
	@%p3 bra 	$L__BB0_4;
	mul.lo.s32 	%r18, %r2, 3;
	cvt.s64.s32 	%rd16, %r18;
	add.s64 	%rd17, %rd4, %rd16;
	shl.b64 	%rd18, %rd17, 2;
	add.s64 	%rd19, %rd2, %rd18;
	ld.global.u32 	%r19, [%rd19+-4];
	setp.ne.s32 	%p4, %r19, 1;
	@%p4 bra 	$L__BB0_4;
	mul.wide.s32 	%rd29, %r1, 4;
	add.s64 	%rd30, %rd1, %rd29;
	mov.b32 	%r27, 1;
	st.global.u32 	[%rd30], %r27;
	bra.uni 	$L__BB0_10;
$L__BB0_4:
	shl.b64 	%rd20, %rd4, 2;
	add.s64 	%rd5, %rd2, %rd20;
	ld.global.u32 	%r20, [%rd5+-4];
	setp.eq.s32 	%p5, %r20, 0;
	@%p5 bra 	$L__BB0_9;
	setp.ne.s32 	%p6, %r20, 1;
	@%p6 bra 	$L__BB0_10;
	mul.lo.s32 	%r22, %r11, %r12;
	shl.b32 	%r23, %r22, 1;
	mul.wide.s32 	%rd23, %r23, 4;
	add.s64 	%rd24, %rd5, %rd23;
	ld.global.u32 	%r24, [%rd24+-4];
	setp.ne.s32 	%p7, %r24, 1;
	@%p7 bra 	$L__BB0_8;
	mul.wide.s32 	%rd27, %r1, 4;
	add.s64 	%rd28, %rd1, %rd27;
	mov.b32 	%r26, 0;
	st.global.u32 	[%rd28], %r26;
	bra.uni 	$L__BB0_10;
$L__BB0_8:
	mul.wide.s32 	%rd25, %r1, 4;
	add.s64 	%rd26, %rd1, %rd25;
	mov.b32 	%r25, 1;
	st.global.u32 	[%rd26], %r25;
	bra.uni 	$L__BB0_10;
$L__BB0_9:
	mul.wide.s32 	%rd21, %r1, 4;
	add.s64 	%rd22, %rd1, %rd21;
	mov.b32 	%r21, 0;
	st.global.u32 	[%rd22], %r21;
$L__BB0_10:
	add.s32 	%r28, %r3, 1;
	setp.eq.s32 	%p8, %r28, %r12;
	selp.b32 	%r29, 0, %r28, %p8;
	add.s32 	%r6, %r29, %r5;
	add.s32 	%r30, %r6, %r2;
	mul.wide.s32 	%rd31, %r30, 4;
	add.s64 	%rd32, %rd2, %rd31;
	ld.global.u32 	%r31, [%rd32];
	setp.ne.s32 	%p9, %r31, 1;
	@%p9 bra 	$L__BB0_13;
	mad.lo.s32 	%r32, %r2, 3, %r6;
	mul.wide.s32 	%rd33, %r32, 4;
	add.s64 	%rd34, %rd2, %rd33;
	ld.global.u32 	%r33, [%rd34];
	setp.ne.s32 	%p10, %r33, 1;
	@%p10 bra 	$L__BB0_13;
	mul.lo.s32 	%r45, %r11, %r12;
	shl.b32 	%r46, %r45, 1;
	add.s32 	%r47, %r46, %r1;
	mul.wide.s32 	%rd46, %r47, 4;
	add.s64 	%rd47, %rd1, %rd46;
	mov.b32 	%r48, 1;
	st.global.u32 	[%rd47], %r48;
	bra.uni 	$L__BB0_20;
$L__BB0_13:
	mul.wide.s32 	%rd35, %r6, 4;
	add.s64 	%rd6, %rd2, %rd35;
	ld.global.u32 	%r34, [%rd6];
	setp.ne.s32 	%p11, %r34, 1;
	@%p11 bra 	$L__BB0_16;
	mul.lo.s32 	%r35, %r11, %r12;
	shl.b32 	%r7, %r35, 1;
	mul.wide.s32 	%rd36, %r7, 4;
	add.s64 	%rd37, %rd6, %rd36;
	ld.global.u32 	%r36, [%rd37];
	setp.ne.s32 	%p12, %r36, 1;
	@%p12 bra 	$L__BB0_16;
	add.s32 	%r43, %r7, %r1;
	mul.wide.s32 	%rd44, %r43, 4;
	add.s64 	%rd45, %rd1, %rd44;
	mov.b32 	%r44, 0;
	st.global.u32 	[%rd45], %r44;
	bra.uni 	$L__BB0_20;
$L__BB0_16:
	mul.lo.s32 	%r38, %r11, %r12;
	shl.b32 	%r8, %r38, 1;
	mul.wide.s32 	%rd38, %r8, 4;
	add.s64 	%rd39, %rd6, %rd38;
	ld.global.u32 	%r37, [%rd39];
	setp.eq.s32 	%p13, %r37, 0;
	@%p13 bra 	$L__BB0_19;
	setp.ne.s32 	%p14, %r37, 1;
	@%p14 bra 	$L__BB0_20;
	add.s32 	%r41, %r8, %r1;
	mul.wide.s32 	%rd42, %r41, 4;
	add.s64 	%rd43, %rd1, %rd42;
	mov.b32 	%r42, 1;
	st.global.u32 	[%rd43], %r42;
	bra.uni 	$L__BB0_20;
$L__BB0_19:
	add.s32 	%r39, %r8, %r1;
	mul.wide.s32 	%rd40, %r39, 4;
	add.s64 	%rd41, %rd1, %rd40;
	mov.b32 	%r40, 0;
	st.global.u32 	[%rd41], %r40;
$L__BB0_20:
	add.s32 	%r49, %r4, -1;
	rem.s32 	%r50, %r49, %r11;
	add.s32 	%r51, %r50, %r11;
	rem.s32 	%r52, %r51, %r11;
	mad.lo.s32 	%r53, %r52, %r12, %r3;
	mul.wide.s32 	%rd48, %r53, 4;
	add.s64 	%rd7, %rd2, %rd48;
	ld.global.u32 	%r54, [%rd7];
	setp.ne.s32 	%p15, %r54, 1;
	@%p15 bra 	$L__BB0_23;
	mul.lo.s32 	%r55, %r11, %r12;
	shl.b32 	%r56, %r55, 1;
	mul.wide.s32 	%rd49, %r56, 4;
	add.s64 	%rd50, %rd7, %rd49;
	ld.global.u32 	%r57, [%rd50];
	setp.ne.s32 	%p16, %r57, 1;
	@%p16 bra 	$L__BB0_23;
	add.s32 	%r67, %r2, %r1;
	mul.wide.s32 	%rd61, %r67, 4;
	add.s64 	%rd62, %rd1, %rd61;
	mov.b32 	%r68, 1;
	st.global.u32 	[%rd62], %r68;
	bra.uni 	$L__BB0_29;
$L__BB0_23:
	shl.b64 	%rd51, %rd3, 2;
	add.s64 	%rd52, %rd7, %rd51;
	ld.global.u32 	%r58, [%rd52];
	setp.eq.s32 	%p17, %r58, 0;
	@%p17 bra 	$L__BB0_28;
	setp.ne.s32 	%p18, %r58, 1;
	@%p18 bra 	$L__BB0_29;
	mul.lo.s32 	%r61, %r2, 3;
	mul.wide.s32 	%rd55, %r61, 4;
	add.s64 	%rd56, %rd7, %rd55;
	ld.global.u32 	%r62, [%rd56];
	setp.ne.s32 	%p19, %r62, 1;
	@%p19 bra 	$L__BB0_27;
	add.s32 	%r65, %r2, %r1;
	mul.wide.s32 	%rd59, %r65, 4;
	add.s64 	%rd60, %rd1, %rd59;
	mov.b32 	%r66, 0;
	st.global.u32 	[%rd60], %r66;
	bra.uni 	$L__BB0_29;
$L__BB0_27:
	add.s32 	%r63, %r2, %r1;
	mul.wide.s32 	%rd57, %r63, 4;
	add.s64 	%rd58, %rd1, %rd57;
	mov.b32 	%r64, 1;
	st.global.u32 	[%rd58], %r64;
	bra.uni 	$L__BB0_29;
$L__BB0_28:
	add.s32 	%r59, %r2, %r1;
	mul.wide.s32 	%rd53, %r59, 4;
	add.s64 	%rd54, %rd1, %rd53;
	mov.b32 	%r60, 0;
	st.global.u32 	[%rd54], %r60;
$L__BB0_29:
	add.s32 	%r69, %r4, 1;
	rem.s32 	%r70, %r69, %r11;
	mad.lo.s32 	%r71, %r70, %r12, %r3;
	mul.wide.s32 	%rd63, %r71, 4;
	add.s64 	%rd8, %rd2, %rd63;
	ld.global.u32 	%r72, [%rd8];
	setp.ne.s32 	%p20, %r72, 1;
	@%p20 bra 	$L__BB0_32;
	mul.lo.s32 	%r73, %r11, %r12;
	shl.b32 	%r74, %r73, 1;
	mul.wide.s32 	%rd64, %r74, 4;
	add.s64 	%rd65, %rd8, %rd64;
	ld.global.u32 	%r75, [%rd65];
	setp.ne.s32 	%p21, %r75, 1;
	@%p21 bra 	$L__BB0_32;
	mad.lo.s32 	%r85, %r2, 3, %r1;
	mul.wide.s32 	%rd78, %r85, 4;
	add.s64 	%rd79, %rd1, %rd78;
	mov.b32 	%r86, 1;
	st.global.u32 	[%rd79], %r86;
	bra.uni 	$L__BB0_39;
$L__BB0_32:
	shl.b64 	%rd66, %rd3, 2;
	add.s64 	%rd67, %rd8, %rd66;
	ld.global.u32 	%r76, [%rd67];
	setp.ne.s32 	%p22, %r76, 1;
	@%p22 bra 	$L__BB0_35;
	mul.lo.s32 	%r9, %r2, 3;
	mul.wide.s32 	%rd68, %r9, 4;
	add.s64 	%rd69, %rd8, %rd68;
	ld.global.u32 	%r77, [%rd69];
	setp.ne.s32 	%p23, %r77, 1;
	@%p23 bra 	$L__BB0_35;
	add.s32 	%r83, %r9, %r1;
	mul.wide.s32 	%rd76, %r83, 4;
	add.s64 	%rd77, %rd1, %rd76;
	mov.b32 	%r84, 0;
	st.global.u32 	[%rd77], %r84;
	bra.uni 	$L__BB0_39;
$L__BB0_35:
	mul.lo.s32 	%r10, %r2, 3;
	mul.wide.s32 	%rd70, %r10, 4;
	add.s64 	%rd71, %rd8, %rd70;
	ld.global.u32 	%r78, [%rd71];
	setp.eq.s32 	%p24, %r78, 0;
	@%p24 bra 	$L__BB0_38;
	setp.ne.s32 	%p25, %r78, 1;
	@%p25 bra 	$L__BB0_39;
	add.s32 	%r81, %r10, %r1;
	mul.wide.s32 	%rd74, %r81, 4;
	add.s64 	%rd75, %rd1, %rd74;
	mov.b32 	%r82, 1;
	st.global.u32 	[%rd75], %r82;
	bra.uni 	$L__BB0_39;
$L__BB0_38:
	add.s32 	%r79, %r10, %r1;
	mul.wide.s32 	%rd72, %r79, 4;
	add.s64 	%rd73, %rd1, %rd72;
	mov.b32 	%r80, 0;
	st.global.u32 	[%rd73], %r80;
$L__BB0_39:
	ret;

}


// ===== COMPILED SASS (sm_100) =====

	.target	sm_100

	.elftype	@"ET_EXEC"


//--------------------- .note.nv.tkinfo           --------------------------
	.section	.note.nv.tkinfo,"",@"SHT_NOTE"
	.sectionflags	@"SHF_NOTE_NV_TKINFO"
	.tkinfo
        /*0018*/ 	.word	0x00000002
        /*0030*/ 	.string	""
        /*0030*/ 	.string	"ptxas"
        /*0030*/ 	.string	"Cuda compilation tools, release 13.0, V13.0.88"
        /*0030*/ 	.string	"Build cuda_13.0.r13.0/compiler.36424714_0"
        /*0030*/ 	.string	"-arch sm_100 -m 64 "



//--------------------- .note.nv.cuinfo           --------------------------
	.section	.note.nv.cuinfo,"",@"SHT_NOTE"
	.sectionflags	@"SHF_NOTE_NV_CUINFO"
        /*0018*/ 	.short	0x0002
        /*001a*/ 	.short	0x0064
        /*001c*/ 	.short	0x0082
	.zero		2


//--------------------- .nv.info                  --------------------------
	.section	.nv.info,"",@"SHT_CUDA_INFO"
	.align	4


	//----- nvinfo : EIATTR_REGCOUNT
	.align		4
        /*0000*/ 	.byte	0x04, 0x2f
        /*0002*/ 	.short	(.L_1 - .L_0)
	.align		4
.L_0:
        /*0004*/ 	.word	index@(_Z13step_periodicPiS_ii)
        /*0008*/ 	.word	0x00000018


	//----- nvinfo : EIATTR_FRAME_SIZE
	.align		4
.L_1:
        /*000c*/ 	.byte	0x04, 0x11
        /*000e*/ 	.short	(.L_3 - .L_2)
	.align		4
.L_2:
        /*0010*/ 	.word	index@(_Z13step_periodicPiS_ii)
        /*0014*/ 	.word	0x00000000


	//----- nvinfo : EIATTR_MIN_STACK_SIZE
	.align		4
.L_3:
        /*0018*/ 	.byte	0x04, 0x12
        /*001a*/ 	.short	(.L_5 - .L_4)
	.align		4
.L_4:
        /*001c*/ 	.word	index@(_Z13step_periodicPiS_ii)
        /*0020*/ 	.word	0x00000000
.L_5:


//--------------------- .nv.compat                --------------------------
	.section	.nv.compat,"",@"SHT_CUDA_COMPAT_INFO"
	.align	4
        /*0000*/ 	.byte	0x02, 0x09, 0x00, 0x00, 0x02, 0x02, 0x01, 0x00, 0x02, 0x05, 0x05, 0x00, 0x03, 0x07, 0x01, 0x01
        /*0010*/ 	.byte	0x02, 0x03, 0x00, 0x00, 0x02, 0x06, 0x01, 0x00, 0x04, 0x0b, 0x08, 0x00, 0x09, 0x00, 0x00, 0x00
        /*0020*/ 	.byte	0x00, 0x00, 0x00, 0x00


//--------------------- .nv.info._Z13step_periodicPiS_ii --------------------------
	.section	.nv.info._Z13step_periodicPiS_ii,"",@"SHT_CUDA_INFO"
	.sectionflags	@""
	.align	4


	//----- nvinfo : EIATTR_CUDA_API_VERSION
	.align		4
        /*0000*/ 	.byte	0x04, 0x37
        /*0002*/ 	.short	(.L_7 - .L_6)
.L_6:
        /*0004*/ 	.word	0x00000082


	//----- nvinfo : EIATTR_KPARAM_INFO
	.align		4
.L_7:
        /*0008*/ 	.byte	0x04, 0x17
        /*000a*/ 	.short	(.L_9 - .L_8)
.L_8:
        /*000c*/ 	.word	0x00000000
        /*0010*/ 	.short	0x0003
        /*0012*/ 	.short	0x0014
        /*0014*/ 	.byte	0x00, 0xf0, 0x11, 0x00


	//----- nvinfo : EIATTR_KPARAM_INFO
	.align		4
.L_9:
        /*0018*/ 	.byte	0x04, 0x17
        /*001a*/ 	.short	(.L_11 - .L_10)
.L_10:
        /*001c*/ 	.word	0x00000000
        /*0020*/ 	.short	0x0002
        /*0022*/ 	.short	0x0010
        /*0024*/ 	.byte	0x00, 0xf0, 0x11, 0x00


	//----- nvinfo : EIATTR_KPARAM_INFO
	.align		4
.L_11:
        /*0028*/ 	.byte	0x04, 0x17
        /*002a*/ 	.short	(.L_13 - .L_12)
.L_12:
        /*002c*/ 	.word	0x00000000
        /*0030*/ 	.short	0x0001
        /*0032*/ 	.short	0x0008
        /*0034*/ 	.byte	0x00, 0xf5, 0x21, 0x00


	//----- nvinfo : EIATTR_KPARAM_INFO
	.align		4
.L_13:
        /*0038*/ 	.byte	0x04, 0x17
        /*003a*/ 	.short	(.L_15 - .L_14)
.L_14:
        /*003c*/ 	.word	0x00000000
        /*0040*/ 	.short	0x0000
        /*0042*/ 	.short	0x0000
        /*0044*/ 	.byte	0x00, 0xf5, 0x21, 0x00


	//----- nvinfo : EIATTR_SPARSE_MMA_MASK
	.align		4
.L_15:
        /*0048*/ 	.byte	0x03, 0x50
        /*004a*/ 	.short	0x0000


	//----- nvinfo : EIATTR_MAXREG_COUNT
	.align		4
        /*004c*/ 	.byte	0x03, 0x1b
        /*004e*/ 	.short	0x00ff


	//----- nvinfo : EIATTR_MERCURY_ISA_VERSION
	.align		4
        /*0050*/ 	.byte	0x03, 0x5f
        /*0052*/ 	.short	0x0101


	//----- nvinfo : EIATTR_VRC_CTA_INIT_COUNT
	.align		4
        /*0054*/ 	.byte	0x02, 0x4a
	.zero		1
	.zero		1


	//----- nvinfo : EIATTR_EXIT_INSTR_OFFSETS
	.align		4
        /*0058*/ 	.byte	0x04, 0x1c
        /*005a*/ 	.short	(.L_17 - .L_16)


	//   ....[0]....
.L_16:
        /*005c*/ 	.word	0x00000080


	//   ....[1]....
        /*0060*/ 	.word	0x00001050


	//   ....[2]....
        /*0064*/ 	.word	0x00001150


	//   ....[3]....
        /*0068*/ 	.word	0x000011d0


	//   ....[4]....
        /*006c*/ 	.word	0x00001230


	//   ....[5]....
        /*0070*/ 	.word	0x00001280


	//----- nvinfo : EIATTR_CRS_STACK_SIZE
	.align		4
.L_17:
        /*0074*/ 	.byte	0x04, 0x1e
        /*0076*/ 	.short	(.L_19 - .L_18)
.L_18:
        /*0078*/ 	.word	0x00000000


	//----- nvinfo : EIATTR_CBANK_PARAM_SIZE
	.align		4
.L_19:
        /*007c*/ 	.byte	0x03, 0x19
        /*007e*/ 	.short	0x0018


	//----- nvinfo : EIATTR_PARAM_CBANK
	.align		4
        /*0080*/ 	.byte	0x04, 0x0a
        /*0082*/ 	.short	(.L_21 - .L_20)
	.align		4
.L_20:
        /*0084*/ 	.word	index@(.nv.constant0._Z13step_periodicPiS_ii)
        /*0088*/ 	.short	0x0380
        /*008a*/ 	.short	0x0018


	//----- nvinfo : EIATTR_SW_WAR
	.align		4
.L_21:
        /*008c*/ 	.byte	0x04, 0x36
        /*008e*/ 	.short	(.L_23 - .L_22)
.L_22:
        /*0090*/ 	.word	0x00000008
.L_23:


//--------------------- .nv.callgraph             --------------------------
	.section	.nv.callgraph,"",@"SHT_CUDA_CALLGRAPH"
	.align	4
	.sectionentsize	8
	.align		4
        /*0000*/ 	.word	0x00000000
	.align		4
        /*0004*/ 	.word	0xffffffff
	.align		4
        /*0008*/ 	.word	0x00000000
	.align		4
        /*000c*/ 	.word	0xfffffffe
	.align		4
        /*0010*/ 	.word	0x00000000
	.align		4
        /*0014*/ 	.word	0xfffffffd
	.align		4
        /*0018*/ 	.word	0x00000000
	.align		4
        /*001c*/ 	.word	0xfffffffc


//--------------------- .text._Z13step_periodicPiS_ii --------------------------
	.section	.text._Z13step_periodicPiS_ii,"ax",@progbits
	.align	128
        .global         _Z13step_periodicPiS_ii
        .type           _Z13step_periodicPiS_ii,@function
        .size           _Z13step_periodicPiS_ii,(.L_x_23 - _Z13step_periodicPiS_ii)
        .other          _Z13step_periodicPiS_ii,@"STO_CUDA_ENTRY STV_DEFAULT"
_Z13step_periodicPiS_ii:
.text._Z13step_periodicPiS_ii:
[----:B------:R-:W-:Y:S01]  /*0000*/  LDC R1, c[0x0][0x37c] ;  /* 0x0000df00ff017b82 */ /* 0x000fe20000000800 */
[----:B------:R-:W0:Y:S07]  /*0010*/  S2R R5, SR_TID.X ;  /* 0x0000000000057919 */ /* 0x000e2e0000002100 */
[----:B------:R-:W0:Y:S08]  /*0020*/  S2UR UR4, SR_CTAID.X ;  /* 0x00000000000479c3 */ /* 0x000e300000002500 */
[----:B------:R-:W0:Y:S08]  /*0030*/  LDC R0, c[0x0][0x360] ;  /* 0x0000d800ff007b82 */ /* 0x000e300000000800 */
[----:B------:R-:W1:Y:S01]  /*0040*/  LDC.64 R2, c[0x0][0x390] ;  /* 0x0000e400ff027b82 */ /* 0x000e620000000a00 */
[----:B0-----:R-:W-:-:S02]  /*0050*/  IMAD R5, R0, UR4, R5 ;  /* 0x0000000400057c24 */ /* 0x001fc4000f8e0205 */
[----:B-1----:R-:W-:-:S05]  /*0060*/  IMAD R0, R3, R2, RZ ;  /* 0x0000000203007224 */ /* 0x002fca00078e02ff */
[----:B------:R-:W-:-:S13]  /*0070*/  ISETP.GE.AND P0, PT, R5, R0, PT ;  /* 0x000000000500720c */ /* 0x000fda0003f06270 */
[----:B------:R-:W-:Y:S05]  /*0080*/  @P0 EXIT ;  /* 0x000000000000094d */ /* 0x000fea0003800000 */
[----:B------:R-:W-:Y:S01]  /*0090*/  IABS R4, R2 ;  /* 0x0000000200047213 */ /* 0x000fe20000000000 */
[----:B------:R-:W0:Y:S01]  /*00a0*/  LDCU.64 UR6, c[0x0][0x388] ;  /* 0x00007100ff0677ac */ /* 0x000e220008000a00 */
[----:B------:R-:W-:Y:S02]  /*00b0*/  IABS R7, R3 ;  /* 0x0000000300077213 */ /* 0x000fe40000000000 */
[----:B------:R-:W1:Y:S01]  /*00c0*/  I2F.RP R12, R4 ;  /* 0x00000004000c7306 */ /* 0x000e620000209400 */
[----:B------:R-:W-:Y:S01]  /*00d0*/  IABS R15, R5 ;  /* 0x00000005000f7213 */ /* 0x000fe20000000000 */
[----:B------:R-:W2:Y:S01]  /*00e0*/  LDCU.64 UR4, c[0x0][0x358] ;  /* 0x00006b00ff0477ac */ /* 0x000ea20008000a00 */
[----:B------:R-:W-:-:S05]  /*00f0*/  ISETP.GE.AND P2, PT, R5, RZ, PT ;  /* 0x000000ff0500720c */ /* 0x000fca0003f46270 */
[----:B------:R-:W3:Y:S08]  /*0100*/  I2F.RP R6, R7 ;  /* 0x0000000700067306 */ /* 0x000ef00000209400 */
[----:B-1----:R-:W1:Y:S08]  /*0110*/  MUFU.RCP R12, R12 ;  /* 0x0000000c000c7308 */ /* 0x002e700000001000 */
[----:B---3--:R-:W3:Y:S01]  /*0120*/  MUFU.RCP R6, R6 ;  /* 0x0000000600067308 */ /* 0x008ee20000001000 */
[----:B-1----:R-:W-:-:S07]  /*0130*/  VIADD R10, R12, 0xffffffe ;  /* 0x0ffffffe0c0a7836 */ /* 0x002fce0000000000 */
[----:B------:R1:W4:Y:S01]  /*0140*/  F2I.FTZ.U32.TRUNC.NTZ R11, R10 ;  /* 0x0000000a000b7305 */ /* 0x000322000021f000 */
[----:B---3--:R-:W-:-:S07]  /*0150*/  VIADD R8, R6, 0xffffffe ;  /* 0x0ffffffe06087836 */ /* 0x008fce0000000000 */
[----:B------:R3:W5:Y:S01]  /*0160*/  F2I.FTZ.U32.TRUNC.NTZ R9, R8 ;  /* 0x0000000800097305 */ /* 0x000762000021f000 */
[----:B-1----:R-:W-:Y:S01]  /*0170*/  IMAD.MOV.U32 R10, RZ, RZ, RZ ;  /* 0x000000ffff0a7224 */ /* 0x002fe200078e00ff */
[----:B----4-:R-:W-:Y:S01]  /*0180*/  IADD3 R17, PT, PT, RZ, -R11, RZ ;  /* 0x8000000bff117210 */ /* 0x010fe20007ffe0ff */
[----:B---3--:R-:W-:-:S04]  /*0190*/  IMAD.MOV.U32 R8, RZ, RZ, RZ ;  /* 0x000000ffff087224 */ /* 0x008fc800078e00ff */
[----:B------:R-:W-:Y:S02]  /*01a0*/  IMAD R17, R17, R4, RZ ;  /* 0x0000000411117224 */ /* 0x000fe400078e02ff */
[----:B-----5:R-:W-:Y:S02]  /*01b0*/  IMAD.MOV R14, RZ, RZ, -R9 ;  /* 0x000000ffff0e7224 */ /* 0x020fe400078e0a09 */
[----:B------:R-:W-:Y:S01]  /*01c0*/  IMAD.HI.U32 R6, R11, R17, R10 ;  /* 0x000000110b067227 */ /* 0x000fe200078e000a */
[----:B------:R-:W-:-:S03]  /*01d0*/  LOP3.LUT R10, R5, R2, RZ, 0x3c, !PT ;  /* 0x00000002050a7212 */ /* 0x000fc600078e3cff */
[----:B------:R-:W-:Y:S01]  /*01e0*/  IMAD R13, R14, R7, RZ ;  /* 0x000000070e0d7224 */ /* 0x000fe200078e02ff */
[----:B------:R-:W-:-:S03]  /*01f0*/  ISETP.GE.AND P3, PT, R10, RZ, PT ;  /* 0x000000ff0a00720c */ /* 0x000fc60003f66270 */
[----:B------:R-:W-:-:S04]  /*0200*/  IMAD.HI.U32 R8, R9, R13, R8 ;  /* 0x0000000d09087227 */ /* 0x000fc800078e0008 */
[----:B------:R-:W-:-:S04]  /*0210*/  IMAD.HI.U32 R9, R6, R15, RZ ;  /* 0x0000000f06097227 */ /* 0x000fc800078e00ff */
[----:B------:R-:W-:-:S04]  /*0220*/  IMAD.HI.U32 R8, R8, R15, RZ ;  /* 0x0000000f08087227 */ /* 0x000fc800078e00ff */
[----:B------:R-:W-:Y:S01]  /*0230*/  IMAD.MOV R11, RZ, RZ, -R9 ;  /* 0x000000ffff0b7224 */ /* 0x000fe200078e0a09 */
[----:B------:R-:W-:-:S03]  /*0240*/  IADD3 R8, PT, PT, -R8, RZ, RZ ;  /* 0x000000ff08087210 */ /* 0x000fc60007ffe1ff */
[--C-:B------:R-:W-:Y:S02]  /*0250*/  IMAD R11, R4, R11, R15.reuse ;  /* 0x0000000b040b7224 */ /* 0x100fe400078e020f */
[----:B------:R-:W-:-:S03]  /*0260*/  IMAD R8, R7, R8, R15 ;  /* 0x0000000807087224 */ /* 0x000fc600078e020f */
[----:B------:R-:W-:Y:S02]  /*0270*/  ISETP.GT.U32.AND P4, PT, R4, R11, PT ;  /* 0x0000000b0400720c */ /* 0x000fe40003f84070 */
[----:B------:R-:W-:-:S11]  /*0280*/  ISETP.GT.U32.AND P0, PT, R7, R8, PT ;  /* 0x000000080700720c */ /* 0x000fd60003f04070 */
[-C--:B------:R-:W-:Y:S01]  /*0290*/  @!P4 IADD3 R11, PT, PT, R11, -R4.reuse, RZ ;  /* 0x800000040b0bc210 */ /* 0x080fe20007ffe0ff */
[----:B------:R-:W-:Y:S01]  /*02a0*/  @!P4 VIADD R9, R9, 0x1 ;  /* 0x000000010909c836 */ /* 0x000fe20000000000 */
[----:B------:R-:W-:Y:S01]  /*02b0*/  ISETP.NE.AND P4, PT, R3, RZ, PT ;  /* 0x000000ff0300720c */ /* 0x000fe20003f85270 */
[----:B------:R-:W-:Y:S01]  /*02c0*/  @!P0 IMAD.IADD R8, R8, 0x1, -R7 ;  /* 0x0000000108088824 */ /* 0x000fe200078e0a07 */
[----:B------:R-:W-:-:S04]  /*02d0*/  ISETP.GE.U32.AND P1, PT, R11, R4, PT ;  /* 0x000000040b00720c */ /* 0x000fc80003f26070 */
[----:B------:R-:W-:-:S09]  /*02e0*/  ISETP.GT.U32.AND P0, PT, R7, R8, PT ;  /* 0x000000080700720c */ /* 0x000fd20003f04070 */
[----:B------:R-:W-:-:S04]  /*02f0*/  @P1 IADD3 R9, PT, PT, R9, 0x1, RZ ;  /* 0x0000000109091810 */ /* 0x000fc80007ffe0ff */
[----:B------:R-:W-:Y:S01]  /*0300*/  @!P0 IMAD.IADD R8, R8, 0x1, -R7 ;  /* 0x0000000108088824 */ /* 0x000fe200078e0a07 */
[----:B------:R-:W-:Y:S01]  /*0310*/  ISETP.NE.AND P0, PT, R2, RZ, PT ;  /* 0x000000ff0200720c */ /* 0x000fe20003f05270 */
[----:B------:R-:W-:Y:S01]  /*0320*/  IMAD.MOV.U32 R10, RZ, RZ, R9 ;  /* 0x000000ffff0a7224 */ /* 0x000fe200078e0009 */
[----:B------:R-:W-:Y:S01]  /*0330*/  LOP3.LUT R9, RZ, R2, RZ, 0x33, !PT ;  /* 0x00000002ff097212 */ /* 0x000fe200078e33ff */
[----:B------:R-:W-:Y:S01]  /*0340*/  @!P2 IMAD.MOV R8, RZ, RZ, -R8 ;  /* 0x000000ffff08a224 */ /* 0x000fe200078e0a08 */
[----:B------:R-:W-:Y:S02]  /*0350*/  @!P4 LOP3.LUT R8, RZ, R3, RZ, 0x33, !PT ;  /* 0x00000003ff08c212 */ /* 0x000fe400078e33ff */
[----:B------:R-:W-:Y:S02]  /*0360*/  @!P3 IADD3 R10, PT, PT, -R10, RZ, RZ ;  /* 0x000000ff0a0ab210 */ /* 0x000fe40007ffe1ff */
[----:B------:R-:W-:Y:S02]  /*0370*/  ISETP.GE.AND P1, PT, R8, 0x1, PT ;  /* 0x000000010800780c */ /* 0x000fe40003f26270 */
[----:B------:R-:W-:-:S02]  /*0380*/  SEL R10, R9, R10, !P0 ;  /* 0x0000000a090a7207 */ /* 0x000fc40004000000 */
[-C--:B------:R-:W-:Y:S02]  /*0390*/  SEL R12, R8, R3.reuse, P1 ;  /* 0x00000003080c7207 */ /* 0x080fe40000800000 */
[----:B------:R-:W-:Y:S01]  /*03a0*/  SHF.R.S32.HI R7, RZ, 0x1f, R0 ;  /* 0x0000001fff077819 */ /* 0x000fe20000011400 */
[----:B------:R-:W-:Y:S01]  /*03b0*/  IMAD R11, R10, R3, RZ ;  /* 0x000000030a0b7224 */ /* 0x000fe200078e02ff */
[----:B------:R-:W-:-:S04]  /*03c0*/  SHF.R.S32.HI R14, RZ, 0x1f, R12 ;  /* 0x0000001fff0e7819 */ /* 0x000fc8000001140c */
[----:B------:R-:W-:-:S04]  /*03d0*/  IADD3 R15, P1, PT, R12, R11, RZ ;  /* 0x0000000b0c0f7210 */ /* 0x000fc80007f3e0ff */
[----:B------:R-:W-:Y:S02]  /*03e0*/  LEA.HI.X.SX32 R14, R11, R14, 0x1, P1 ;  /* 0x0000000e0b0e7211 */ /* 0x000fe400008f0eff */
[----:B------:R-:W-:-:S05]  /*03f0*/  IADD3 R13, P1, PT, R0, R15, RZ ;  /* 0x0000000f000d7210 */ /* 0x000fca0007f3e0ff */
[----:B------:R-:W-:Y:S01]  /*0400*/  IMAD.X R16, R7, 0x1, R14, P1 ;  /* 0x0000000107107824 */ /* 0x000fe200008e060e */
[----:B0-----:R-:W-:-:S04]  /*0410*/  LEA R12, P1, R13, UR6, 0x2 ;  /* 0x000000060d0c7c11 */ /* 0x001fc8000f8210ff */
[----:B------:R-:W-:-:S05]  /*0420*/  LEA.HI.X R13, R13, UR7, R16, 0x2, P1 ;  /* 0x000000070d0d7c11 */ /* 0x000fca00088f1410 */
[----:B--2---:R-:W2:Y:S01]  /*0430*/  LDG.E R12, desc[UR4][R12.64+-0x4] ;  /* 0xfffffc040c0c7981 */ /* 0x004ea2000c1e1900 */
[----:B------:R-:W-:Y:S04]  /*0440*/  BSSY.RECONVERGENT B1, `(.L_x_0) ;  /* 0x0000026000017945 */ /* 0x000fe80003800200 */
[----:B------:R-:W-:Y:S01]  /*0450*/  BSSY.RELIABLE B0, `(.L_x_1) ;  /* 0x0000010000007945 */ /* 0x000fe20003800100 */
[----:B--2---:R-:W-:-:S13]  /*0460*/  ISETP.NE.AND P1, PT, R12, 0x1, PT ;  /* 0x000000010c00780c */ /* 0x004fda0003f25270 */
[----:B------:R-:W-:Y:S05]  /*0470*/  @P1 BRA `(.L_x_2) ;  /* 0x0000000000341947 */ /* 0x000fea0003800000 */
[----:B------:R-:W-:-:S05]  /*0480*/  IMAD R12, R0, 0x3, RZ ;  /* 0x00000003000c7824 */ /* 0x000fca00078e02ff */
[----:B------:R-:W-:-:S04]  /*0490*/  IADD3 R13, P1, PT, R12, R15, RZ ;  /* 0x0000000f0c0d7210 */ /* 0x000fc80007f3e0ff */
[----:B------:R-:W-:Y:S02]  /*04a0*/  LEA.HI.X.SX32 R16, R12, R14, 0x1, P1 ;  /* 0x0000000e0c107211 */ /* 0x000fe400008f0eff */
[----:B------:R-:W-:-:S04]  /*04b0*/  LEA R12, P1, R13, UR6, 0x2 ;  /* 0x000000060d0c7c11 */ /* 0x000fc8000f8210ff */
[----:B------:R-:W-:-:S05]  /*04c0*/  LEA.HI.X R13, R13, UR7, R16, 0x2, P1 ;  /* 0x000000070d0d7c11 */ /* 0x000fca00088f1410 */
[----:B------:R-:W2:Y:S02]  /*04d0*/  LDG.E R12, desc[UR4][R12.64+-0x4] ;  /* 0xfffffc040c0c7981 */ /* 0x000ea4000c1e1900 */
[----:B--2---:R-:W-:-:S13]  /*04e0*/  ISETP.NE.AND P1, PT, R12, 0x1, PT ;  /* 0x000000010c00780c */ /* 0x004fda0003f25270 */
[----:B------:R-:W0:Y:S01]  /*04f0*/  @!P1 LDC.64 R16, c[0x0][0x380] ;  /* 0x0000e000ff109b82 */ /* 0x000e220000000a00 */
[----:B------:R-:W-:Y:S01]  /*0500*/  @!P1 IMAD.MOV.U32 R19, RZ, RZ, 0x1 ;  /* 0x00000001ff139424 */ /* 0x000fe200078e00ff */
[----:B------:R-:W-:Y:S05]  /*0510*/  @!P1 BREAK.RELIABLE B0 ;  /* 0x0000000000009942 */ /* 0x000fea0003800100 */
[----:B0-----:R-:W-:-:S05]  /*0520*/  @!P1 IMAD.WIDE R16, R5, 0x4, R16 ;  /* 0x0000000405109825 */ /* 0x001fca00078e0210 */
[----:B------:R0:W-:Y:S01]  /*0530*/  @!P1 STG.E desc[UR4][R16.64], R19 ;  /* 0x0000001310009986 */ /* 0x0001e2000c101904 */
[----:B------:R-:W-:Y:S05]  /*0540*/  @!P1 BRA `(.L_x_3) ;  /* 0x0000000000549947 */ /* 0x000fea0003800000 */
.L_x_2:
[----:B------:R-:W-:Y:S05]  /*0550*/  BSYNC.RELIABLE B0 ;  /* 0x0000000000007941 */ /* 0x000fea0003800100 */
.L_x_1:
[----:B------:R-:W-:-:S04]  /*0560*/  LEA R12, P1, R15, UR6, 0x2 ;  /* 0x000000060f0c7c11 */ /* 0x000fc8000f8210ff */
[----:B------:R-:W-:-:S05]  /*0570*/  LEA.HI.X R13, R15, UR7, R14, 0x2, P1 ;  /* 0x000000070f0d7c11 */ /* 0x000fca00088f140e */
[----:B------:R-:W2:Y:S02]  /*0580*/  LDG.E R14, desc[UR4][R12.64+-0x4] ;  /* 0xfffffc040c0e7981 */ /* 0x000ea4000c1e1900 */
[----:B--2---:R-:W-:-:S13]  /*0590*/  ISETP.NE.AND P1, PT, R14, RZ, PT ;  /* 0x000000ff0e00720c */ /* 0x004fda0003f25270 */
[----:B------:R-:W-:Y:S05]  /*05a0*/  @!P1 BRA `(.L_x_4) ;  /* 0x0000000000309947 */ /* 0x000fea0003800000 */
[----:B------:R-:W-:-:S13]  /*05b0*/  ISETP.NE.AND P1, PT, R14, 0x1, PT ;  /* 0x000000010e00780c */ /* 0x000fda0003f25270 */
[----:B------:R-:W-:Y:S05]  /*05c0*/  @P1 BRA `(.L_x_3) ;  /* 0x0000000000341947 */ /* 0x000fea0003800000 */
[----:B------:R-:W-:-:S05]  /*05d0*/  SHF.L.U32 R15, R0, 0x1, RZ ;  /* 0x00000001000f7819 */ /* 0x000fca00000006ff */
[----:B------:R-:W-:Y:S02]  /*05e0*/  IMAD.WIDE R12, R15, 0x4, R12 ;  /* 0x000000040f0c7825 */ /* 0x000fe400078e020c */
[----:B------:R-:W1:Y:S04]  /*05f0*/  LDC.64 R14, c[0x0][0x380] ;  /* 0x0000e000ff0e7b82 */ /* 0x000e680000000a00 */
[----:B------:R-:W2:Y:S01]  /*0600*/  LDG.E R12, desc[UR4][R12.64+-0x4] ;  /* 0xfffffc040c0c7981 */ /* 0x000ea2000c1e1900 */
[----:B-1----:R-:W-:Y:S01]  /*0610*/  IMAD.WIDE R14, R5, 0x4, R14 ;  /* 0x00000004050e7825 */ /* 0x002fe200078e020e */
[----:B--2---:R-:W-:-:S13]  /*0620*/  ISETP.NE.AND P1, PT, R12, 0x1, PT ;  /* 0x000000010c00780c */ /* 0x004fda0003f25270 */
[----:B0-----:R-:W-:Y:S01]  /*0630*/  @P1 IMAD.MOV.U32 R17, RZ, RZ, 0x1 ;  /* 0x00000001ff111424 */ /* 0x001fe200078e00ff */
[----:B------:R2:W-:Y:S04]  /*0640*/  @!P1 STG.E desc[UR4][R14.64], RZ ;  /* 0x000000ff0e009986 */ /* 0x0005e8000c101904 */
[----:B------:R2:W-:Y:S01]  /*0650*/  @P1 STG.E desc[UR4][R14.64], R17 ;  /* 0x000000110e001986 */ /* 0x0005e2000c101904 */
[----:B------:R-:W-:Y:S05]  /*0660*/  BRA `(.L_x_3) ;  /* 0x00000000000c7947 */ /* 0x000fea0003800000 */
.L_x_4:
[----:B------:R-:W1:Y:S02]  /*0670*/  LDC.64 R12, c[0x0][0x380] ;  /* 0x0000e000ff0c7b82 */ /* 0x000e640000000a00 */
[----:B-1----:R-:W-:-:S05]  /*0680*/  IMAD.WIDE R12, R5, 0x4, R12 ;  /* 0x00000004050c7825 */ /* 0x002fca00078e020c */
[----:B------:R1:W-:Y:S02]  /*0690*/  STG.E desc[UR4][R12.64], RZ ;  /* 0x000000ff0c007986 */ /* 0x0003e4000c101904 */
.L_x_3:
[----:B------:R-:W-:Y:S05]  /*06a0*/  BSYNC.RECONVERGENT B1 ;  /* 0x0000000000017941 */ /* 0x000fea0003800200 */
.L_x_0:
[----:B------:R-:W-:Y:S05]  /*06b0*/  WARPSYNC.ALL ;  /* 0x0000000000007948 */ /* 0x000fea0003800000 */
[----:B-1----:R-:W1:Y:S01]  /*06c0*/  LDC.64 R12, c[0x0][0x388] ;  /* 0x0000e200ff0c7b82 */ /* 0x002e620000000a00 */
[----:B--2---:R-:W-:-:S05]  /*06d0*/  VIADD R14, R8, 0x1 ;  /* 0x00000001080e7836 */ /* 0x004fca0000000000 */
[----:B------:R-:W-:-:S04]  /*06e0*/  ISETP.NE.AND P1, PT, R14, R3, PT ;  /* 0x000000030e00720c */ /* 0x000fc80003f25270 */
[----:B------:R-:W-:-:S04]  /*06f0*/  SEL R14, R14, RZ, P1 ;  /* 0x000000ff0e0e7207 */ /* 0x000fc80000800000 */
[----:B0-----:R-:W-:-:S05]  /*0700*/  IADD3 R19, PT, PT, R11, R14, RZ ;  /* 0x0000000e0b137210 */ /* 0x001fca0007ffe0ff */
[----:B------:R-:W-:-:S04]  /*0710*/  IMAD.IADD R15, R0, 0x1, R19 ;  /* 0x00000001000f7824 */ /* 0x000fc800078e0213 */
[----:B-1----:R-:W-:-:S06]  /*0720*/  IMAD.WIDE R14, R15, 0x4, R12 ;  /* 0x000000040f0e7825 */ /* 0x002fcc00078e020c */
[----:B------:R-:W2:Y:S01]  /*0730*/  LDG.E R14, desc[UR4][R14.64] ;  /* 0x000000040e0e7981 */ /* 0x000ea2000c1e1900 */
[----:B------:R-:W-:Y:S04]  /*0740*/  BSSY.RECONVERGENT B2, `(.L_x_5) ;  /* 0x0000031000027945 */ /* 0x000fe80003800200 */
[----:B------:R-:W-:Y:S01]  /*0750*/  BSSY.RELIABLE B1, `(.L_x_6) ;  /* 0x000000e000017945 */ /* 0x000fe20003800100 */
[----:B--2---:R-:W-:-:S13]  /*0760*/  ISETP.NE.AND P1, PT, R14, 0x1, PT ;  /* 0x000000010e00780c */ /* 0x004fda0003f25270 */
[----:B------:R-:W-:Y:S05]  /*0770*/  @P1 BRA `(.L_x_7) ;  /* 0x00000000002c1947 */ /* 0x000fea0003800000 */
[----:B------:R-:W-:-:S04]  /*0780*/  IMAD R15, R0, 0x3, R19 ;  /* 0x00000003000f7824 */ /* 0x000fc800078e0213 */
[----:B------:R-:W-:-:S06]  /*0790*/  IMAD.WIDE R14, R15, 0x4, R12 ;  /* 0x000000040f0e7825 */ /* 0x000fcc00078e020c */
[----:B------:R-:W2:Y:S02]  /*07a0*/  LDG.E R14, desc[UR4][R14.64] ;  /* 0x000000040e0e7981 */ /* 0x000ea4000c1e1900 */
[----:B--2---:R-:W-:-:S13]  /*07b0*/  ISETP.NE.AND P1, PT, R14, 0x1, PT ;  /* 0x000000010e00780c */ /* 0x004fda0003f25270 */
[----:B------:R-:W0:Y:S01]  /*07c0*/  @!P1 LDC.64 R16, c[0x0][0x380] ;  /* 0x0000e000ff109b82 */ /* 0x000e220000000a00 */
[----:B------:R-:W-:Y:S01]  /*07d0*/  @!P1 IMAD R11, R0, 0x2, R5 ;  /* 0x00000002000b9824 */ /* 0x000fe200078e0205 */
[----:B------:R-:W-:Y:S01]  /*07e0*/  @!P1 MOV R21, 0x1 ;  /* 0x0000000100159802 */ /* 0x000fe20000000f00 */
[----:B------:R-:W-:Y:S05]  /*07f0*/  @!P1 BREAK.RELIABLE B1 ;  /* 0x0000000000019942 */ /* 0x000fea0003800100 */
[----:B0-----:R-:W-:-:S05]  /*0800*/  @!P1 IMAD.WIDE R16, R11, 0x4, R16 ;  /* 0x000000040b109825 */ /* 0x001fca00078e0210 */
[----:B------:R0:W-:Y:S01]  /*0810*/  @!P1 STG.E desc[UR4][R16.64], R21 ;  /* 0x0000001510009986 */ /* 0x0001e2000c101904 */
[----:B------:R-:W-:Y:S05]  /*0820*/  @!P1 BRA `(.L_x_8) ;  /* 0x0000000000889947 */ /* 0x000fea0003800000 */
.L_x_7:
[----:B------:R-:W-:Y:S05]  /*0830*/  BSYNC.RELIABLE B1 ;  /* 0x0000000000017941 */ /* 0x000fea0003800100 */
.L_x_6:
[----:B------:R-:W-:-:S05]  /*0840*/  IMAD.WIDE R14, R19, 0x4, R12 ;  /* 0x00000004130e7825 */ /* 0x000fca00078e020c */
[----:B------:R-:W2:Y:S01]  /*0850*/  LDG.E R11, desc[UR4][R14.64] ;  /* 0x000000040e0b7981 */ /* 0x000ea2000c1e1900 */
[----:B------:R-:W-:Y:S01]  /*0860*/  BSSY.RELIABLE B3, `(.L_x_9) ;  /* 0x000000d000037945 */ /* 0x000fe20003800100 */
[----:B--2---:R-:W-:-:S13]  /*0870*/  ISETP.NE.AND P1, PT, R11, 0x1, PT ;  /* 0x000000010b00780c */ /* 0x004fda0003f25270 */
[----:B------:R-:W-:Y:S05]  /*0880*/  @P1 BRA `(.L_x_10) ;  /* 0x0000000000281947 */ /* 0x000fea0003800000 */
[----:B------:R-:W-:-:S04]  /*0890*/  IMAD.SHL.U32 R11, R0, 0x2, RZ ;  /* 0x00000002000b7824 */ /* 0x000fc800078e00ff */
[----:B0-----:R-:W-:-:S06]  /*08a0*/  IMAD.WIDE R16, R11, 0x4, R14 ;  /* 0x000000040b107825 */ /* 0x001fcc00078e020e */
[----:B------:R-:W2:Y:S02]  /*08b0*/  LDG.E R16, desc[UR4][R16.64] ;  /* 0x0000000410107981 */ /* 0x000ea4000c1e1900 */
[----:B--2---:R-:W-:-:S13]  /*08c0*/  ISETP.NE.AND P1, PT, R16, 0x1, PT ;  /* 0x000000011000780c */ /* 0x004fda0003f25270 */
[----:B------:R-:W0:Y:S01]  /*08d0*/  @!P1 LDC.64 R18, c[0x0][0x380] ;  /* 0x0000e000ff129b82 */ /* 0x000e220000000a00 */
[----:B------:R-:W-:Y:S01]  /*08e0*/  @!P1 IMAD.IADD R11, R5, 0x1, R11 ;  /* 0x00000001050b9824 */ /* 0x000fe200078e020b */
[----:B------:R-:W-:Y:S05]  /*08f0*/  @!P1 BREAK.RELIABLE B3 ;  /* 0x0000000000039942 */ /* 0x000fea0003800100 */
[----:B0-----:R-:W-:-:S05]  /*0900*/  @!P1 IMAD.WIDE R18, R11, 0x4, R18 ;  /* 0x000000040b129825 */ /* 0x001fca00078e0212 */
[----:B------:R1:W-:Y:S01]  /*0910*/  @!P1 STG.E desc[UR4][R18.64], RZ ;  /* 0x000000ff12009986 */ /* 0x0003e2000c101904 */
[----:B------:R-:W-:Y:S05]  /*0920*/  @!P1 BRA `(.L_x_8) ;  /* 0x0000000000489947 */ /* 0x000fea0003800000 */
.L_x_10:
[----:B------:R-:W-:Y:S05]  /*0930*/  BSYNC.RELIABLE B3 ;  /* 0x0000000000037941 */ /* 0x000fea0003800100 */
.L_x_9:
[----:B0-----:R-:W-:-:S05]  /*0940*/  SHF.L.U32 R16, R0, 0x1, RZ ;  /* 0x0000000100107819 */ /* 0x001fca00000006ff */
[----:B------:R-:W-:-:S06]  /*0950*/  IMAD.WIDE R14, R16, 0x4, R14 ;  /* 0x00000004100e7825 */ /* 0x000fcc00078e020e */
[----:B------:R-:W2:Y:S02]  /*0960*/  LDG.E R14, desc[UR4][R14.64] ;  /* 0x000000040e0e7981 */ /* 0x000ea4000c1e1900 */
[----:B--2---:R-:W-:-:S13]  /*0970*/  ISETP.NE.AND P1, PT, R14, RZ, PT ;  /* 0x000000ff0e00720c */ /* 0x004fda0003f25270 */
[----:B------:R-:W-:Y:S05]  /*0980*/  @!P1 BRA `(.L_x_11) ;  /* 0x0000000000209947 */ /* 0x000fea0003800000 */
[----:B------:R-:W-:-:S13]  /*0990*/  ISETP.NE.AND P1, PT, R14, 0x1, PT ;  /* 0x000000010e00780c */ /* 0x000fda0003f25270 */
[----:B------:R-:W-:Y:S05]  /*09a0*/  @P1 BRA `(.L_x_8) ;  /* 0x0000000000281947 */ /* 0x000fea0003800000 */
[----:B------:R-:W0:Y:S01]  /*09b0*/  LDC.64 R14, c[0x0][0x380] ;  /* 0x0000e000ff0e7b82 */ /* 0x000e220000000a00 */
[----:B------:R-:W-:Y:S02]  /*09c0*/  IMAD.IADD R11, R5, 0x1, R16 ;  /* 0x00000001050b7824 */ /* 0x000fe400078e0210 */
[----:B------:R-:W-:Y:S02]  /*09d0*/  IMAD.MOV.U32 R17, RZ, RZ, 0x1 ;  /* 0x00000001ff117424 */ /* 0x000fe400078e00ff */
[----:B0-----:R-:W-:-:S05]  /*09e0*/  IMAD.WIDE R14, R11, 0x4, R14 ;  /* 0x000000040b0e7825 */ /* 0x001fca00078e020e */
[----:B------:R3:W-:Y:S01]  /*09f0*/  STG.E desc[UR4][R14.64], R17 ;  /* 0x000000110e007986 */ /* 0x0007e2000c101904 */
[----:B------:R-:W-:Y:S05]  /*0a00*/  BRA `(.L_x_8) ;  /* 0x0000000000107947 */ /* 0x000fea0003800000 */
.L_x_11:
[----:B------:R-:W0:Y:S01]  /*0a10*/  LDC.64 R14, c[0x0][0x380] ;  /* 0x0000e000ff0e7b82 */ /* 0x000e220000000a00 */
[----:B------:R-:W-:-:S05]  /*0a20*/  IADD3 R11, PT, PT, R5, R16, RZ ;  /* 0x00000010050b7210 */ /* 0x000fca0007ffe0ff */
[----:B0-----:R-:W-:-:S05]  /*0a30*/  IMAD.WIDE R14, R11, 0x4, R14 ;  /* 0x000000040b0e7825 */ /* 0x001fca00078e020e */
[----:B------:R2:W-:Y:S02]  /*0a40*/  STG.E desc[UR4][R14.64], RZ ;  /* 0x000000ff0e007986 */ /* 0x0005e4000c101904 */
.L_x_8:
[----:B------:R-:W-:Y:S05]  /*0a50*/  BSYNC.RECONVERGENT B2 ;  /* 0x0000000000027941 */ /* 0x000fea0003800200 */
.L_x_5:
[----:B------:R-:W-:Y:S05]  /*0a60*/  WARPSYNC.ALL ;  /* 0x0000000000007948 */ /* 0x000fea0003800000 */
[----:B--23--:R-:W-:-:S05]  /*0a70*/  VIADD R14, R10, 0xffffffff ;  /* 0xffffffff0a0e7836 */ /* 0x00cfca0000000000 */
[----:B------:R-:W-:Y:S02]  /*0a80*/  IABS R15, R14 ;  /* 0x0000000e000f7213 */ /* 0x000fe40000000000 */
[----:B------:R-:W-:-:S03]  /*0a90*/  ISETP.GE.AND P2, PT, R14, RZ, PT ;  /* 0x000000ff0e00720c */ /* 0x000fc60003f46270 */
[----:B------:R-:W-:-:S04]  /*0aa0*/  IMAD.HI.U32 R11, R6, R15, RZ ;  /* 0x0000000f060b7227 */ /* 0x000fc800078e00ff */
[----:B------:R-:W-:-:S04]  /*0ab0*/  IMAD.MOV R11, RZ, RZ, -R11 ;  /* 0x000000ffff0b7224 */ /* 0x000fc800078e0a0b */
[----:B------:R-:W-:-:S05]  /*0ac0*/  IMAD R11, R4, R11, R15 ;  /* 0x0000000b040b7224 */ /* 0x000fca00078e020f */
[----:B------:R-:W-:-:S13]  /*0ad0*/  ISETP.GT.U32.AND P1, PT, R4, R11, PT ;  /* 0x0000000b0400720c */ /* 0x000fda0003f24070 */
[----:B------:R-:W-:-:S04]  /*0ae0*/  @!P1 IADD3 R11, PT, PT, R11, -R4, RZ ;  /* 0x800000040b0b9210 */ /* 0x000fc80007ffe0ff */
[----:B------:R-:W-:-:S13]  /*0af0*/  ISETP.GT.U32.AND P1, PT, R4, R11, PT ;  /* 0x0000000b0400720c */ /* 0x000fda0003f24070 */
[----:B------:R-:W-:-:S04]  /*0b00*/  @!P1 IMAD.IADD R11, R11, 0x1, -R4 ;  /* 0x000000010b0b9824 */ /* 0x000fc800078e0a04 */
[----:B------:R-:W-:-:S05]  /*0b10*/  @!P2 IMAD.MOV R11, RZ, RZ, -R11 ;  /* 0x000000ffff0ba224 */ /* 0x000fca00078e0a0b */
[----:B------:R-:W-:-:S04]  /*0b20*/  SEL R11, R9, R11, !P0 ;  /* 0x0000000b090b7207 */ /* 0x000fc80004000000 */
[----:B------:R-:W-:-:S04]  /*0b30*/  IADD3 R11, PT, PT, R11, R2, RZ ;  /* 0x000000020b0b7210 */ /* 0x000fc80007ffe0ff */
[----:B------:R-:W-:Y:S02]  /*0b40*/  IABS R15, R11 ;  /* 0x0000000b000f7213 */ /* 0x000fe40000000000 */
[----:B------:R-:W-:-:S03]  /*0b50*/  ISETP.GE.AND P2, PT, R11, RZ, PT ;  /* 0x000000ff0b00720c */ /* 0x000fc60003f46270 */
[----:B------:R-:W-:-:S04]  /*0b60*/  IMAD.HI.U32 R2, R6, R15, RZ ;  /* 0x0000000f06027227 */ /* 0x000fc800078e00ff */
[----:B------:R-:W-:-:S04]  /*0b70*/  IMAD.MOV R2, RZ, RZ, -R2 ;  /* 0x000000ffff027224 */ /* 0x000fc800078e0a02 */
[----:B------:R-:W-:-:S05]  /*0b80*/  IMAD R15, R4, R2, R15 ;  /* 0x00000002040f7224 */ /* 0x000fca00078e020f */
[----:B------:R-:W-:-:S13]  /*0b90*/  ISETP.GT.U32.AND P1, PT, R4, R15, PT ;  /* 0x0000000f0400720c */ /* 0x000fda0003f24070 */
[----:B------:R-:W-:-:S05]  /*0ba0*/  @!P1 IMAD.IADD R15, R15, 0x1, -R4 ;  /* 0x000000010f0f9824 */ /* 0x000fca00078e0a04 */
[----:B------:R-:W-:-:S13]  /*0bb0*/  ISETP.GT.U32.AND P1, PT, R4, R15, PT ;  /* 0x0000000f0400720c */ /* 0x000fda0003f24070 */
[----:B------:R-:W-:-:S05]  /*0bc0*/  @!P1 IADD3 R15, PT, PT, R15, -R4, RZ ;  /* 0x800000040f0f9210 */ /* 0x000fca0007ffe0ff */
[----:B------:R-:W-:-:S05]  /*0bd0*/  @!P2 IMAD.MOV R15, RZ, RZ, -R15 ;  /* 0x000000ffff0fa224 */ /* 0x000fca00078e0a0f */
[----:B------:R-:W-:-:S05]  /*0be0*/  SEL R15, R9, R15, !P0 ;  /* 0x0000000f090f7207 */ /* 0x000fca0004000000 */
[----:B------:R-:W-:-:S04]  /*0bf0*/  IMAD R15, R15, R3, R8 ;  /* 0x000000030f0f7224 */ /* 0x000fc800078e0208 */
[----:B------:R-:W-:-:S05]  /*0c00*/  IMAD.WIDE R14, R15, 0x4, R12 ;  /* 0x000000040f0e7825 */ /* 0x000fca00078e020c */
[----:B------:R-:W2:Y:S01]  /*0c10*/  LDG.E R2, desc[UR4][R14.64] ;  /* 0x000000040e027981 */ /* 0x000ea2000c1e1900 */
[----:B------:R-:W-:Y:S04]  /*0c20*/  BSSY.RECONVERGENT B3, `(.L_x_12) ;  /* 0x0000026000037945 */ /* 0x000fe80003800200 */
[----:B------:R-:W-:Y:S01]  /*0c30*/  BSSY.RELIABLE B2, `(.L_x_13) ;  /* 0x000000e000027945 */ /* 0x000fe20003800100 */
[----:B--2---:R-:W-:-:S13]  /*0c40*/  ISETP.NE.AND P1, PT, R2, 0x1, PT ;  /* 0x000000010200780c */ /* 0x004fda0003f25270 */
[----:B------:R-:W-:Y:S05]  /*0c50*/  @P1 BRA `(.L_x_14) ;  /* 0x00000000002c1947 */ /* 0x000fea0003800000 */
[----:B0-----:R-:W-:-:S04]  /*0c60*/  IMAD.SHL.U32 R17, R0, 0x2, RZ ;  /* 0x0000000200117824 */ /* 0x001fc800078e00ff */
[----:B------:R-:W-:-:S06]  /*0c70*/  IMAD.WIDE R16, R17, 0x4, R14 ;  /* 0x0000000411107825 */ /* 0x000fcc00078e020e */
[----:B------:R-:W2:Y:S02]  /*0c80*/  LDG.E R16, desc[UR4][R16.64] ;  /* 0x0000000410107981 */ /* 0x000ea4000c1e1900 */
[----:B--2---:R-:W-:-:S13]  /*0c90*/  ISETP.NE.AND P1, PT, R16, 0x1, PT ;  /* 0x000000011000780c */ /* 0x004fda0003f25270 */
[----:B-1----:R-:W0:Y:S01]  /*0ca0*/  @!P1 LDC.64 R18, c[0x0][0x380] ;  /* 0x0000e000ff129b82 */ /* 0x002e220000000a00 */
[----:B------:R-:W-:Y:S01]  /*0cb0*/  @!P1 IADD3 R11, PT, PT, R5, R0, RZ ;  /* 0x00000000050b9210 */ /* 0x000fe20007ffe0ff */
[----:B------:R-:W-:Y:S01]  /*0cc0*/  @!P1 IMAD.MOV.U32 R21, RZ, RZ, 0x1 ;  /* 0x00000001ff159424 */ /* 0x000fe200078e00ff */
[----:B------:R-:W-:Y:S05]  /*0cd0*/  @!P1 BREAK.RELIABLE B2 ;  /* 0x0000000000029942 */ /* 0x000fea0003800100 */
[----:B0-----:R-:W-:-:S05]  /*0ce0*/  @!P1 IMAD.WIDE R18, R11, 0x4, R18 ;  /* 0x000000040b129825 */ /* 0x001fca00078e0212 */
[----:B------:R2:W-:Y:S01]  /*0cf0*/  @!P1 STG.E desc[UR4][R18.64], R21 ;  /* 0x0000001512009986 */ /* 0x0005e2000c101904 */
[----:B------:R-:W-:Y:S05]  /*0d00*/  @!P1 BRA `(.L_x_15) ;  /* 0x00000000005c9947 */ /* 0x000fea0003800000 */
.L_x_14:
[----:B------:R-:W-:Y:S05]  /*0d10*/  BSYNC.RELIABLE B2 ;  /* 0x0000000000027941 */ /* 0x000fea0003800100 */
.L_x_13:
[----:B0-----:R-:W-:-:S04]  /*0d20*/  LEA R16, P1, R0, R14, 0x2 ;  /* 0x0000000e00107211 */ /* 0x001fc800078210ff */
[----:B------:R-:W-:-:S05]  /*0d30*/  LEA.HI.X R17, R0, R15, R7, 0x2, P1 ;  /* 0x0000000f00117211 */ /* 0x000fca00008f1407 */
[----:B------:R-:W3:Y:S02]  /*0d40*/  LDG.E R16, desc[UR4][R16.64] ;  /* 0x0000000410107981 */ /* 0x000ee4000c1e1900 */
[----:B---3--:R-:W-:-:S13]  /*0d50*/  ISETP.NE.AND P1, PT, R16, RZ, PT ;  /* 0x000000ff1000720c */ /* 0x008fda0003f25270 */
[----:B------:R-:W-:Y:S05]  /*0d60*/  @!P1 BRA `(.L_x_16) ;  /* 0x0000000000349947 */ /* 0x000fea0003800000 */
[----:B------:R-:W-:-:S13]  /*0d70*/  ISETP.NE.AND P1, PT, R16, 0x1, PT ;  /* 0x000000011000780c */ /* 0x000fda0003f25270 */
[----:B------:R-:W-:Y:S05]  /*0d80*/  @P1 BRA `(.L_x_15) ;  /* 0x00000000003c1947 */ /* 0x000fea0003800000 */
[----:B------:R-:W-:Y:S01]  /*0d90*/  IMAD R11, R0, 0x3, RZ ;  /* 0x00000003000b7824 */ /* 0x000fe200078e02ff */
[----:B------:R-:W0:Y:S03]  /*0da0*/  LDC.64 R16, c[0x0][0x380] ;  /* 0x0000e000ff107b82 */ /* 0x000e260000000a00 */
[----:B------:R-:W-:-:S06]  /*0db0*/  IMAD.WIDE R14, R11, 0x4, R14 ;  /* 0x000000040b0e7825 */ /* 0x000fcc00078e020e */
[----:B------:R-:W3:Y:S01]  /*0dc0*/  LDG.E R14, desc[UR4][R14.64] ;  /* 0x000000040e0e7981 */ /* 0x000ee2000c1e1900 */
[----:B------:R-:W-:-:S04]  /*0dd0*/  IMAD.IADD R11, R5, 0x1, R0 ;  /* 0x00000001050b7824 */ /* 0x000fc800078e0200 */
[----:B0-----:R-:W-:Y:S01]  /*0de0*/  IMAD.WIDE R16, R11, 0x4, R16 ;  /* 0x000000040b107825 */ /* 0x001fe200078e0210 */
[----:B---3--:R-:W-:-:S13]  /*0df0*/  ISETP.NE.AND P1, PT, R14, 0x1, PT ;  /* 0x000000010e00780c */ /* 0x008fda0003f25270 */
[----:B------:R-:W-:Y:S01]  /*0e00*/  @P1 MOV R11, 0x1 ;  /* 0x00000001000b1802 */ /* 0x000fe20000000f00 */
[----:B------:R3:W-:Y:S04]  /*0e10*/  @!P1 STG.E desc[UR4][R16.64], RZ ;  /* 0x000000ff10009986 */ /* 0x0007e8000c101904 */
[----:B------:R3:W-:Y:S01]  /*0e20*/  @P1 STG.E desc[UR4][R16.64], R11 ;  /* 0x0000000b10001986 */ /* 0x0007e2000c101904 */
[----:B------:R-:W-:Y:S05]  /*0e30*/  BRA `(.L_x_15) ;  /* 0x0000000000107947 */ /* 0x000fea0003800000 */
.L_x_16:
[----:B------:R-:W0:Y:S01]  /*0e40*/  LDC.64 R14, c[0x0][0x380] ;  /* 0x0000e000ff0e7b82 */ /* 0x000e220000000a00 */
[----:B------:R-:W-:-:S04]  /*0e50*/  IMAD.IADD R11, R5, 0x1, R0 ;  /* 0x00000001050b7824 */ /* 0x000fc800078e0200 */
[----:B0-----:R-:W-:-:S05]  /*0e60*/  IMAD.WIDE R14, R11, 0x4, R14 ;  /* 0x000000040b0e7825 */ /* 0x001fca00078e020e */
[----:B------:R0:W-:Y:S02]  /*0e70*/  STG.E desc[UR4][R14.64], RZ ;  /* 0x000000ff0e007986 */ /* 0x0001e4000c101904 */
.L_x_15:
[----:B------:R-:W-:Y:S05]  /*0e80*/  BSYNC.RECONVERGENT B3 ;  /* 0x0000000000037941 */ /* 0x000fea0003800200 */
.L_x_12:
[----:B------:R-:W-:Y:S05]  /*0e90*/  WARPSYNC.ALL ;  /* 0x0000000000007948 */ /* 0x000fea0003800000 */
[----:B------:R-:W-:-:S05]  /*0ea0*/  VIADD R10, R10, 0x1 ;  /* 0x000000010a0a7836 */ /* 0x000fca0000000000 */
[----:B---3--:R-:W-:Y:S02]  /*0eb0*/  IABS R11, R10 ;  /* 0x0000000a000b7213 */ /* 0x008fe40000000000 */
[----:B------:R-:W-:-:S03]  /*0ec0*/  ISETP.GE.AND P2, PT, R10, RZ, PT ;  /* 0x000000ff0a00720c */ /* 0x000fc60003f46270 */
[----:B------:R-:W-:-:S05]  /*0ed0*/  IMAD.HI.U32 R6, R6, R11, RZ ;  /* 0x0000000b06067227 */ /* 0x000fca00078e00ff */
[----:B------:R-:W-:-:S05]  /*0ee0*/  IADD3 R6, PT, PT, -R6, RZ, RZ ;  /* 0x000000ff06067210 */ /* 0x000fca0007ffe1ff */
[----:B------:R-:W-:-:S05]  /*0ef0*/  IMAD R11, R4, R6, R11 ;  /* 0x00000006040b7224 */ /* 0x000fca00078e020b */
[----:B------:R-:W-:-:S13]  /*0f00*/  ISETP.GT.U32.AND P1, PT, R4, R11, PT ;  /* 0x0000000b0400720c */ /* 0x000fda0003f24070 */
[----:B------:R-:W-:-:S05]  /*0f10*/  @!P1 IMAD.IADD R11, R11, 0x1, -R4 ;  /* 0x000000010b0b9824 */ /* 0x000fca00078e0a04 */
[----:B------:R-:W-:-:S13]  /*0f20*/  ISETP.GT.U32.AND P1, PT, R4, R11, PT ;  /* 0x0000000b0400720c */ /* 0x000fda0003f24070 */
[----:B------:R-:W-:-:S05]  /*0f30*/  @!P1 IMAD.IADD R11, R11, 0x1, -R4 ;  /* 0x000000010b0b9824 */ /* 0x000fca00078e0a04 */
[----:B------:R-:W-:-:S04]  /*0f40*/  @!P2 IADD3 R11, PT, PT, -R11, RZ, RZ ;  /* 0x000000ff0b0ba210 */ /* 0x000fc80007ffe1ff */
[----:B------:R-:W-:-:S05]  /*0f50*/  SEL R9, R9, R11, !P0 ;  /* 0x0000000b09097207 */ /* 0x000fca0004000000 */
[----:B------:R-:W-:-:S04]  /*0f60*/  IMAD R9, R9, R3, R8 ;  /* 0x0000000309097224 */ /* 0x000fc800078e0208 */
[----:B------:R-:W-:-:S05]  /*0f70*/  IMAD.WIDE R12, R9, 0x4, R12 ;  /* 0x00000004090c7825 */ /* 0x000fca00078e020c */
[----:B------:R-:W3:Y:S01]  /*0f80*/  LDG.E R2, desc[UR4][R12.64] ;  /* 0x000000040c027981 */ /* 0x000ee2000c1e1900 */
[----:B------:R-:W-:Y:S01]  /*0f90*/  BSSY.RECONVERGENT B3, `(.L_x_17) ;  /* 0x000000d000037945 */ /* 0x000fe20003800200 */
[----:B---3--:R-:W-:-:S13]  /*0fa0*/  ISETP.NE.AND P0, PT, R2, 0x1, PT ;  /* 0x000000010200780c */ /* 0x008fda0003f05270 */
[----:B------:R-:W-:Y:S05]  /*0fb0*/  @P0 BRA `(.L_x_18) ;  /* 0x0000000000280947 */ /* 0x000fea0003800000 */
[----:B------:R-:W-:-:S04]  /*0fc0*/  IMAD.SHL.U32 R3, R0, 0x2, RZ ;  /* 0x0000000200037824 */ /* 0x000fc800078e00ff */
[----:B------:R-:W-:-:S06]  /*0fd0*/  IMAD.WIDE R2, R3, 0x4, R12 ;  /* 0x0000000403027825 */ /* 0x000fcc00078e020c */
[----:B------:R-:W3:Y:S02]  /*0fe0*/  LDG.E R2, desc[UR4][R2.64] ;  /* 0x0000000402027981 */ /* 0x000ee4000c1e1900 */
[----:B---3--:R-:W-:-:S13]  /*0ff0*/  ISETP.NE.AND P0, PT, R2, 0x1, PT ;  /* 0x000000010200780c */ /* 0x008fda0003f05270 */
[----:B------:R-:W3:Y:S01]  /*1000*/  @!P0 LDC.64 R8, c[0x0][0x380] ;  /* 0x0000e000ff088b82 */ /* 0x000ee20000000a00 */
[----:B------:R-:W-:Y:S02]  /*1010*/  @!P0 IMAD R11, R0, 0x3, R5 ;  /* 0x00000003000b8824 */ /* 0x000fe400078e0205 */
[----:B0-----:R-:W-:Y:S02]  /*1020*/  @!P0 IMAD.MOV.U32 R15, RZ, RZ, 0x1 ;  /* 0x00000001ff0f8424 */ /* 0x001fe400078e00ff */
[----:B---3--:R-:W-:-:S05]  /*1030*/  @!P0 IMAD.WIDE R8, R11, 0x4, R8 ;  /* 0x000000040b088825 */ /* 0x008fca00078e0208 */
[----:B------:R3:W-:Y:S01]  /*1040*/  @!P0 STG.E desc[UR4][R8.64], R15 ;  /* 0x0000000f08008986 */ /* 0x0007e2000c101904 */
[----:B------:R-:W-:Y:S05]  /*1050*/  @!P0 EXIT ;  /* 0x000000000000894d */ /* 0x000fea0003800000 */
.L_x_18:
[----:B------:R-:W-:Y:S05]  /*1060*/  BSYNC.RECONVERGENT B3 ;  /* 0x0000000000037941 */ /* 0x000fea0003800200 */
.L_x_17:
[----:B------:R-:W-:-:S04]  /*1070*/  LEA R2, P0, R0, R12, 0x2 ;  /* 0x0000000c00027211 */ /* 0x000fc800078010ff */
[----:B------:R-:W-:-:S05]  /*1080*/  LEA.HI.X R3, R0, R13, R7, 0x2, P0 ;  /* 0x0000000d00037211 */ /* 0x000fca00000f1407 */
[----:B------:R-:W4:Y:S01]  /*1090*/  LDG.E R2, desc[UR4][R2.64] ;  /* 0x0000000402027981 */ /* 0x000f22000c1e1900 */
[----:B------:R-:W-:Y:S01]  /*10a0*/  BSSY.RECONVERGENT B3, `(.L_x_19) ;  /* 0x000000c000037945 */ /* 0x000fe20003800200 */
[----:B----4-:R-:W-:-:S13]  /*10b0*/  ISETP.NE.AND P0, PT, R2, 0x1, PT ;  /* 0x000000010200780c */ /* 0x010fda0003f05270 */
[----:B------:R-:W-:Y:S05]  /*10c0*/  @P0 BRA `(.L_x_20) ;  /* 0x0000000000240947 */ /* 0x000fea0003800000 */
[----:B---3--:R-:W-:-:S04]  /*10d0*/  IMAD R9, R0, 0x3, RZ ;  /* 0x0000000300097824 */ /* 0x008fc800078e02ff */
[----:B------:R-:W-:-:S06]  /*10e0*/  IMAD.WIDE R2, R9, 0x4, R12 ;  /* 0x0000000409027825 */ /* 0x000fcc00078e020c */
[----:B------:R-:W3:Y:S02]  /*10f0*/  LDG.E R2, desc[UR4][R2.64] ;  /* 0x0000000402027981 */ /* 0x000ee4000c1e1900 */
[----:B---3--:R-:W-:-:S13]  /*1100*/  ISETP.NE.AND P0, PT, R2, 0x1, PT ;  /* 0x000000010200780c */ /* 0x008fda0003f05270 */
[----:B------:R-:W3:Y:S01]  /*1110*/  @!P0 LDC.64 R6, c[0x0][0x380] ;  /* 0x0000e000ff068b82 */ /* 0x000ee20000000a00 */
[----:B------:R-:W-:-:S05]  /*1120*/  @!P0 IADD3 R9, PT, PT, R5, R9, RZ ;  /* 0x0000000905098210 */ /* 0x000fca0007ffe0ff */
[----:B---3--:R-:W-:-:S05]  /*1130*/  @!P0 IMAD.WIDE R6, R9, 0x4, R6 ;  /* 0x0000000409068825 */ /* 0x008fca00078e0206 */
[----:B------:R4:W-:Y:S01]  /*1140*/  @!P0 STG.E desc[UR4][R6.64], RZ ;  /* 0x000000ff06008986 */ /* 0x0009e2000c101904 */
[----:B------:R-:W-:Y:S05]  /*1150*/  @!P0 EXIT ;  /* 0x000000000000894d */ /* 0x000fea0003800000 */
.L_x_20:
[----:B------:R-:W-:Y:S05]  /*1160*/  BSYNC.RECONVERGENT B3 ;  /* 0x0000000000037941 */ /* 0x000fea0003800200 */
.L_x_19:
[----:B------:R-:W-:-:S04]  /*1170*/  IMAD R0, R0, 0x3, RZ ;  /* 0x0000000300007824 */ /* 0x000fc800078e02ff */
[----:B------:R-:W-:-:S06]  /*1180*/  IMAD.WIDE R12, R0, 0x4, R12 ;  /* 0x00000004000c7825 */ /* 0x000fcc00078e020c */
[----:B------:R-:W5:Y:S02]  /*1190*/  LDG.E R12, desc[UR4][R12.64] ;  /* 0x000000040c0c7981 */ /* 0x000f64000c1e1900 */
[----:B-----5:R-:W-:-:S13]  /*11a0*/  ISETP.NE.AND P0, PT, R12, RZ, PT ;  /* 0x000000ff0c00720c */ /* 0x020fda0003f05270 */
[----:B------:R-:W-:Y:S05]  /*11b0*/  @!P0 BRA `(.L_x_21) ;  /* 0x0000000000208947 */ /* 0x000fea0003800000 */
[----:B------:R-:W-:-:S13]  /*11c0*/  ISETP.NE.AND P0, PT, R12, 0x1, PT ;  /* 0x000000010c00780c */ /* 0x000fda0003f05270 */
[----:B------:R-:W-:Y:S05]  /*11d0*/  @P0 EXIT ;  /* 0x000000000000094d */ /* 0x000fea0003800000 */
[----:B------:R-:W5:Y:S01]  /*11e0*/  LDC.64 R2, c[0x0][0x380] ;  /* 0x0000e000ff027b82 */ /* 0x000f620000000a00 */
[----:B------:R-:W-:Y:S02]  /*11f0*/  IMAD.IADD R5, R5, 0x1, R0 ;  /* 0x0000000105057824 */ /* 0x000fe400078e0200 */
[----:B----4-:R-:W-:Y:S02]  /*1200*/  IMAD.MOV.U32 R7, RZ, RZ, 0x1 ;  /* 0x00000001ff077424 */ /* 0x010fe400078e00ff */
[----:B-----5:R-:W-:-:S05]  /*1210*/  IMAD.WIDE R2, R5, 0x4, R2 ;  /* 0x0000000405027825 */ /* 0x020fca00078e0202 */
[----:B------:R-:W-:Y:S01]  /*1220*/  STG.E desc[UR4][R2.64], R7 ;  /* 0x0000000702007986 */ /* 0x000fe2000c101904 */
[----:B------:R-:W-:Y:S05]  /*1230*/  EXIT ;  /* 0x000000000000794d */ /* 0x000fea0003800000 */
.L_x_21:
[----:B------:R-:W5:Y:S01]  /*1240*/  LDC.64 R2, c[0x0][0x380] ;  /* 0x0000e000ff027b82 */ /* 0x000f620000000a00 */
[----:B------:R-:W-:-:S05]  /*1250*/  IADD3 R5, PT, PT, R5, R0, RZ ;  /* 0x0000000005057210 */ /* 0x000fca0007ffe0ff */
[----:B-----5:R-:W-:-:S05]  /*1260*/  IMAD.WIDE R2, R5, 0x4, R2 ;  /* 0x0000000405027825 */ /* 0x020fca00078e0202 */
[----:B------:R-:W-:Y:S01]  /*1270*/  STG.E desc[UR4][R2.64], RZ ;  /* 0x000000ff02007986 */ /* 0x000fe2000c101904 */
[----:B------:R-:W-:Y:S05]  /*1280*/  EXIT ;  /* 0x000000000000794d */ /* 0x000fea0003800000 */
.L_x_22:
[----:B------:R-:W-:-:S00]  /*1290*/  BRA `(.L_x_22) ;  /* 0xfffffffc00fc7947 */ /* 0x000fc0000383ffff */
[----:B------:R-:W-:-:S00]  /*12a0*/  NOP ;  /* 0x0000000000007918 */ /* 0x000fc00000000000 */
        /* <DEDUP_REMOVED lines=13> */
.L_x_23:


//--------------------- .nv.shared.reserved.0     --------------------------
	.section	.nv.shared.reserved.0,"aw",@nobits
	.weak		__nv_reservedSMEM_offset_0_alias
	.size		__nv_reservedSMEM_offset_0_alias, 0, 64
	.other		__nv_reservedSMEM_offset_0_alias,@"STO_CUDA_RESERVED_SHARED STV_DEFAULT"
__nv_reservedSMEM_offset_0_alias:
	.zero		0
	.zero		64


//--------------------- .nv.constant0._Z13step_periodicPiS_ii --------------------------
	.section	.nv.constant0._Z13step_periodicPiS_ii,"a",@progbits
	.sectionflags	@""
	.align	4
.nv.constant0._Z13step_periodicPiS_ii:
	.zero		920


//--------------------- SYMBOLS --------------------------

	.type		.nv.reservedSmem.offset0,@object
	.size		.nv.reservedSmem.offset0,0x4
